//
// Generated by NVIDIA NVVM Compiler
//
// Compiler Build ID: CL-36424714
// Cuda compilation tools, release 13.0, V13.0.88
// Based on NVVM 20.0.0
//

.version 9.0
.target sm_100
.address_size 64

	// .globl	_Z5crackPcS_
.extern .func  (.param .b64 func_retval0) malloc
(
	.param .b64 malloc_param_0
)
;
.extern .func  (.param .b32 func_retval0) vprintf
(
	.param .b64 vprintf_param_0,
	.param .b64 vprintf_param_1
)
;
.global .align 4 .u32 count;
.global .align 1 .b8 $str$1[12] = {35, 37, 45, 56, 100, 37, 115, 32, 37, 115, 10};

.visible .entry _Z5crackPcS_(
	.param .u64 .ptr .align 1 _Z5crackPcS__param_0,
	.param .u64 .ptr .align 1 _Z5crackPcS__param_1
)
{
	.local .align 8 .b8 	__local_depot0[32];
	.reg .b64 	%SP;
	.reg .b64 	%SPL;
	.reg .pred 	%p<40>;
	.reg .b16 	%rs<76>;
	.reg .b32 	%r<17>;
	.reg .b64 	%rd<22>;

	mov.u64 	%SPL, __local_depot0;
	cvta.local.u64 	%SP, %SPL;
	ld.param.u64 	%rd2, [_Z5crackPcS__param_0];
	ld.param.u64 	%rd3, [_Z5crackPcS__param_1];
	cvta.to.global.u64 	%rd4, %rd3;
	cvta.to.global.u64 	%rd5, %rd2;
	add.u64 	%rd6, %SP, 0;
	add.u64 	%rd7, %SPL, 0;
	mov.u32 	%r1, %ctaid.x;
	cvt.u64.u32 	%rd8, %r1;
	add.s64 	%rd9, %rd5, %rd8;
	ld.global.u8 	%rs1, [%rd9];
	mov.u32 	%r2, %ctaid.y;
	cvt.u64.u32 	%rd10, %r2;
	add.s64 	%rd11, %rd5, %rd10;
	ld.global.u8 	%rs2, [%rd11];
	mov.u32 	%r3, %tid.x;
	cvt.u64.u32 	%rd12, %r3;
	add.s64 	%rd13, %rd4, %rd12;
	ld.global.u8 	%rs3, [%rd13];
	mov.u32 	%r4, %tid.y;
	cvt.u64.u32 	%rd14, %r4;
	add.s64 	%rd15, %rd4, %rd14;
	ld.global.u8 	%rs4, [%rd15];
	cvt.u32.u16 	%r5, %rs4;
	cvt.u32.u16 	%r6, %rs3;
	prmt.b32 	%r7, %r6, %r5, 0x3340U;
	cvt.u32.u16 	%r8, %rs2;
	cvt.u32.u16 	%r9, %rs1;
	prmt.b32 	%r10, %r9, %r8, 0x3340U;
	prmt.b32 	%r11, %r10, %r7, 0x5410U;
	st.local.u32 	[%rd7], %r11;
	ld.global.u32 	%r12, [count];
	add.s32 	%r13, %r12, 1;
	st.global.u32 	[count], %r13;
	{ // callseq 0, 0
	.param .b64 param0;
	st.param.b64 	[param0], 11;
	.param .b64 retval0;
	call.uni (retval0), 
	malloc, 
	(
	param0
	);
	ld.param.b64 	%rd16, [retval0];
	} // callseq 0
	add.s16 	%rs45, %rs1, 2;
	cvt.s16.s8 	%rs66, %rs45;
	st.u8 	[%rd16], %rs45;
	add.s16 	%rs46, %rs1, -2;
	cvt.s16.s8 	%rs67, %rs46;
	st.u8 	[%rd16+1], %rs46;
	add.s16 	%rs47, %rs1, 1;
	cvt.s16.s8 	%rs68, %rs47;
	st.u8 	[%rd16+2], %rs47;
	add.s16 	%rs48, %rs2, 3;
	cvt.s16.s8 	%rs69, %rs48;
	st.u8 	[%rd16+3], %rs48;
	add.s16 	%rs49, %rs2, -3;
	cvt.s16.s8 	%rs70, %rs49;
	st.u8 	[%rd16+4], %rs49;
	add.s16 	%rs50, %rs2, -1;
	cvt.s16.s8 	%rs71, %rs50;
	st.u8 	[%rd16+5], %rs50;
	add.s16 	%rs51, %rs3, 2;
	cvt.s16.s8 	%rs72, %rs51;
	st.u8 	[%rd16+6], %rs51;
	add.s16 	%rs52, %rs3, -2;
	cvt.s16.s8 	%rs73, %rs52;
	st.u8 	[%rd16+7], %rs52;
	add.s16 	%rs53, %rs4, 4;
	cvt.s16.s8 	%rs74, %rs53;
	st.u8 	[%rd16+8], %rs53;
	add.s16 	%rs54, %rs4, -4;
	cvt.s16.s8 	%rs75, %rs54;
	st.u8 	[%rd16+9], %rs54;
	mov.b16 	%rs55, 0;
	st.u8 	[%rd16+10], %rs55;
	setp.lt.s16 	%p1, %rs66, 123;
	@%p1 bra 	$L__BB0_2;
	add.s16 	%rs66, %rs1, -23;
	st.u8 	[%rd16], %rs66;
	bra.uni 	$L__BB0_4;
$L__BB0_2:
	setp.gt.s16 	%p2, %rs66, 96;
	@%p2 bra 	$L__BB0_4;
	sub.s16 	%rs66, -64, %rs1;
	st.u8 	[%rd16], %rs66;
$L__BB0_4:
	setp.gt.s16 	%p3, %rs67, 122;
	@%p3 bra 	$L__BB0_7;
	setp.gt.s16 	%p4, %rs67, 96;
	@%p4 bra 	$L__BB0_8;
	sub.s16 	%rs67, -60, %rs1;
	st.u8 	[%rd16+1], %rs67;
	bra.uni 	$L__BB0_8;
$L__BB0_7:
	add.s16 	%rs67, %rs1, -27;
	st.u8 	[%rd16+1], %rs67;
$L__BB0_8:
	setp.gt.s16 	%p5, %rs68, 122;
	@%p5 bra 	$L__BB0_11;
	setp.gt.s16 	%p6, %rs68, 96;
	@%p6 bra 	$L__BB0_12;
	sub.s16 	%rs68, -63, %rs1;
	st.u8 	[%rd16+2], %rs68;
	bra.uni 	$L__BB0_12;
$L__BB0_11:
	add.s16 	%rs68, %rs1, -24;
	st.u8 	[%rd16+2], %rs68;
$L__BB0_12:
	setp.gt.s16 	%p7, %rs69, 122;
	@%p7 bra 	$L__BB0_15;
	setp.gt.s16 	%p8, %rs69, 96;
	@%p8 bra 	$L__BB0_16;
	sub.s16 	%rs69, -65, %rs2;
	st.u8 	[%rd16+3], %rs69;
	bra.uni 	$L__BB0_16;
$L__BB0_15:
	add.s16 	%rs69, %rs2, -22;
	st.u8 	[%rd16+3], %rs69;
$L__BB0_16:
	setp.gt.s16 	%p9, %rs70, 122;
	@%p9 bra 	$L__BB0_19;
	setp.gt.s16 	%p10, %rs70, 96;
	@%p10 bra 	$L__BB0_20;
	sub.s16 	%rs70, -59, %rs2;
	st.u8 	[%rd16+4], %rs70;
	bra.uni 	$L__BB0_20;
$L__BB0_19:
	add.s16 	%rs70, %rs2, -28;
	st.u8 	[%rd16+4], %rs70;
$L__BB0_20:
	setp.gt.s16 	%p11, %rs71, 122;
	@%p11 bra 	$L__BB0_23;
	setp.gt.s16 	%p12, %rs71, 96;
	@%p12 bra 	$L__BB0_24;
	sub.s16 	%rs71, -61, %rs2;
	st.u8 	[%rd16+5], %rs71;
	bra.uni 	$L__BB0_24;
$L__BB0_23:
	add.s16 	%rs71, %rs2, -26;
	st.u8 	[%rd16+5], %rs71;
$L__BB0_24:
	setp.gt.s16 	%p13, %rs72, 57;
	@%p13 bra 	$L__BB0_27;
	setp.gt.s16 	%p14, %rs72, 47;
	@%p14 bra 	$L__BB0_28;
	sub.s16 	%rs72, 94, %rs3;
	st.u8 	[%rd16+6], %rs72;
	bra.uni 	$L__BB0_28;
$L__BB0_27:
	add.s16 	%rs72, %rs3, -7;
	st.u8 	[%rd16+6], %rs72;
$L__BB0_28:
	setp.gt.s16 	%p15, %rs73, 57;
	@%p15 bra 	$L__BB0_31;
	setp.gt.s16 	%p16, %rs73, 47;
	@%p16 bra 	$L__BB0_32;
	sub.s16 	%rs73, 98, %rs3;
	st.u8 	[%rd16+7], %rs73;
	bra.uni 	$L__BB0_32;
$L__BB0_31:
	add.s16 	%rs73, %rs3, -11;
	st.u8 	[%rd16+7], %rs73;
$L__BB0_32:
	setp.gt.s16 	%p17, %rs74, 57;
	@%p17 bra 	$L__BB0_35;
	setp.gt.s16 	%p18, %rs74, 47;
	@%p18 bra 	$L__BB0_36;
	sub.s16 	%rs74, 92, %rs4;
	st.u8 	[%rd16+8], %rs74;
	bra.uni 	$L__BB0_36;
$L__BB0_35:
	add.s16 	%rs74, %rs4, -5;
	st.u8 	[%rd16+8], %rs74;
$L__BB0_36:
	setp.gt.s16 	%p19, %rs75, 57;
	@%p19 bra 	$L__BB0_39;
	setp.gt.s16 	%p20, %rs75, 47;
	@%p20 bra 	$L__BB0_40;
	sub.s16 	%rs75, 100, %rs4;
	st.u8 	[%rd16+9], %rs75;
	bra.uni 	$L__BB0_40;
$L__BB0_39:
	add.s16 	%rs75, %rs4, -13;
	st.u8 	[%rd16+9], %rs75;
$L__BB0_40:
	and.b16  	%rs56, %rs66, 255;
	setp.ne.s16 	%p21, %rs56, 114;
	and.b16  	%rs57, %rs67, 255;
	setp.ne.s16 	%p22, %rs57, 110;
	or.pred  	%p23, %p21, %p22;
	and.b16  	%rs58, %rs68, 255;
	setp.ne.s16 	%p24, %rs58, 113;
	or.pred  	%p25, %p23, %p24;
	and.b16  	%rs59, %rs69, 255;
	setp.ne.s16 	%p26, %rs59, 103;
	or.pred  	%p27, %p25, %p26;
	and.b16  	%rs60, %rs70, 255;
	setp.ne.s16 	%p28, %rs60, 97;
	or.pred  	%p29, %p27, %p28;
	and.b16  	%rs61, %rs71, 255;
	setp.ne.s16 	%p30, %rs61, 99;
	or.pred  	%p31, %p29, %p30;
	and.b16  	%rs62, %rs72, 255;
	setp.ne.s16 	%p32, %rs62, 52;
	or.pred  	%p33, %p31, %p32;
	and.b16  	%rs63, %rs73, 255;
	setp.ne.s16 	%p34, %rs63, 48;
	or.pred  	%p35, %p33, %p34;
	and.b16  	%rs64, %rs74, 255;
	setp.ne.s16 	%p36, %rs64, 51;
	or.pred  	%p37, %p35, %p36;
	and.b16  	%rs65, %rs75, 255;
	setp.ne.s16 	%p38, %rs65, 52;
	or.pred  	%p39, %p37, %p38;
	@%p39 bra 	$L__BB0_42;
	add.u64 	%rd17, %SP, 8;
	add.u64 	%rd18, %SPL, 8;
	ld.global.u32 	%r14, [count];
	st.local.u32 	[%rd18], %r14;
	st.local.u64 	[%rd18+8], %rd6;
	st.local.u64 	[%rd18+16], %rd16;
	mov.u64 	%rd20, $str$1;
	cvta.global.u64 	%rd21, %rd20;
	{ // callseq 1, 0
	.param .b64 param0;
	st.param.b64 	[param0], %rd21;
	.param .b64 param1;
	st.param.b64 	[param1], %rd17;
	.param .b32 retval0;
	call.uni (retval0), 
	vprintf, 
	(
	param0, 
	param1
	);
	ld.param.b32 	%r15, [retval0];
	} // callseq 1
$L__BB0_42:
	ret;

}


// ===== COMPILED SASS (sm_100) =====

	.target	sm_100

	.elftype	@"ET_EXEC"


//--------------------- .note.nv.tkinfo           --------------------------
	.section	.note.nv.tkinfo,"",@"SHT_NOTE"
	.sectionflags	@"SHF_NOTE_NV_TKINFO"
	.tkinfo
        /*0018*/ 	.word	0x00000002
        /*0030*/ 	.string	""
        /*0030*/ 	.string	"ptxas"
        /*0030*/ 	.string	"Cuda compilation tools, release 13.0, V13.0.88"
        /*0030*/ 	.string	"Build cuda_13.0.r13.0/compiler.36424714_0"
        /*0030*/ 	.string	"-arch sm_100 -m 64 "



//--------------------- .note.nv.cuinfo           --------------------------
	.section	.note.nv.cuinfo,"",@"SHT_NOTE"
	.sectionflags	@"SHF_NOTE_NV_CUINFO"
        /*0018*/ 	.short	0x0002
        /*001a*/ 	.short	0x0064
        /*001c*/ 	.short	0x0082
	.zero		2


//--------------------- .nv.info                  --------------------------
	.section	.nv.info,"",@"SHT_CUDA_INFO"
	.align	4


	//----- nvinfo : EIATTR_REGCOUNT
	.align		4
        /*0000*/ 	.byte	0x04, 0x2f
        /*0002*/ 	.short	(.L_3 - .L_2)
	.align		4
.L_2:
        /*0004*/ 	.word	index@(_Z5crackPcS_)
        /*0008*/ 	.word	0x00000020


	//----- nvinfo : EIATTR_FRAME_SIZE
	.align		4
.L_3:
        /*000c*/ 	.byte	0x04, 0x11
        /*000e*/ 	.short	(.L_5 - .L_4)
	.align		4
.L_4:
        /*0010*/ 	.word	index@(_Z5crackPcS_)
        /*0014*/ 	.word	0x00000020


	//----- nvinfo : EIATTR_MIN_STACK_SIZE
	.align		4
.L_5:
        /*0018*/ 	.byte	0x04, 0x12
        /*001a*/ 	.short	(.L_7 - .L_6)
	.align		4
.L_6:
        /*001c*/ 	.word	index@(_Z5crackPcS_)
        /*0020*/ 	.word	0x00000020
.L_7:


//--------------------- .nv.compat                --------------------------
	.section	.nv.compat,"",@"SHT_CUDA_COMPAT_INFO"
	.align	4
        /*0000*/ 	.byte	0x02, 0x09, 0x00, 0x00, 0x02, 0x02, 0x01, 0x00, 0x02, 0x05, 0x05, 0x00, 0x03, 0x07, 0x01, 0x01
        /*0010*/ 	.byte	0x02, 0x03, 0x00, 0x00, 0x02, 0x06, 0x01, 0x00, 0x04, 0x0b, 0x08, 0x00, 0x09, 0x00, 0x00, 0x00
        /*0020*/ 	.byte	0x00, 0x00, 0x00, 0x00


//--------------------- .nv.info._Z5crackPcS_     --------------------------
	.section	.nv.info._Z5crackPcS_,"",@"SHT_CUDA_INFO"
	.sectionflags	@""
	.align	4


	//----- nvinfo : EIATTR_CUDA_API_VERSION
	.align		4
        /*0000*/ 	.byte	0x04, 0x37
        /*0002*/ 	.short	(.L_9 - .L_8)
.L_8:
        /*0004*/ 	.word	0x00000082


	//----- nvinfo : EIATTR_KPARAM_INFO
	.align		4
.L_9:
        /*0008*/ 	.byte	0x04, 0x17
        /*000a*/ 	.short	(.L_11 - .L_10)
.L_10:
        /*000c*/ 	.word	0x00000000
        /*0010*/ 	.short	0x0001
        /*0012*/ 	.short	0x0008
        /*0014*/ 	.byte	0x00, 0xf5, 0x21, 0x00


	//----- nvinfo : EIATTR_KPARAM_INFO
	.align		4
.L_11:
        /*0018*/ 	.byte	0x04, 0x17
        /*001a*/ 	.short	(.L_13 - .L_12)
.L_12:
        /*001c*/ 	.word	0x00000000
        /*0020*/ 	.short	0x0000
        /*0022*/ 	.short	0x0000
        /*0024*/ 	.byte	0x00, 0xf5, 0x21, 0x00


	//----- nvinfo : EIATTR_SPARSE_MMA_MASK
	.align		4
.L_13:
        /*0028*/ 	.byte	0x03, 0x50
        /*002a*/ 	.short	0x0000


	//----- nvinfo : EIATTR_MAXREG_COUNT
	.align		4
        /*002c*/ 	.byte	0x03, 0x1b
        /*002e*/ 	.short	0x00ff


	//----- nvinfo : EIATTR_EXTERNS
	.align		4
        /*0030*/ 	.byte	0x04, 0x0f
        /*0032*/ 	.short	(.L_15 - .L_14)


	//   ....[0]....
	.align		4
.L_14:
        /*0034*/ 	.word	index@(malloc)


	//   ....[1]....
	.align		4
        /*0038*/ 	.word	index@(vprintf)


	//----- nvinfo : EIATTR_MERCURY_ISA_VERSION
	.align		4
.L_15:
        /*003c*/ 	.byte	0x03, 0x5f
        /*003e*/ 	.short	0x0101


	//----- nvinfo : EIATTR_VRC_CTA_INIT_COUNT
	.align		4
        /*0040*/ 	.byte	0x02, 0x4a
	.zero		1
	.zero		1


	//----- nvinfo : EIATTR_SYSCALL_OFFSETS
	.align		4
        /*0044*/ 	.byte	0x04, 0x46
        /*0046*/ 	.short	(.L_17 - .L_16)


	//   ....[0]....
.L_16:
        /*0048*/ 	.word	0x00000290


	//   ....[1]....
        /*004c*/ 	.word	0x000010d0


	//----- nvinfo : EIATTR_EXIT_INSTR_OFFSETS
	.align		4
.L_17:
        /*0050*/ 	.byte	0x04, 0x1c
        /*0052*/ 	.short	(.L_19 - .L_18)


	//   ....[0]....
.L_18:
        /*0054*/ 	.word	0x00000ff0


	//   ....[1]....
        /*0058*/ 	.word	0x000010e0


	//----- nvinfo : EIATTR_CRS_STACK_SIZE
	.align		4
.L_19:
        /*005c*/ 	.byte	0x04, 0x1e
        /*005e*/ 	.short	(.L_21 - .L_20)
.L_20:
        /*0060*/ 	.word	0x00000000


	//----- nvinfo : EIATTR_CBANK_PARAM_SIZE
	.align		4
.L_21:
        /*0064*/ 	.byte	0x03, 0x19
        /*0066*/ 	.short	0x0010


	//----- nvinfo : EIATTR_PARAM_CBANK
	.align		4
        /*0068*/ 	.byte	0x04, 0x0a
        /*006a*/ 	.short	(.L_23 - .L_22)
	.align		4
.L_22:
        /*006c*/ 	.word	index@(.nv.constant0._Z5crackPcS_)
        /*0070*/ 	.short	0x0380
        /*0072*/ 	.short	0x0010


	//----- nvinfo : EIATTR_SW_WAR
	.align		4
.L_23:
        /*0074*/ 	.byte	0x04, 0x36
        /*0076*/ 	.short	(.L_25 - .L_24)
.L_24:
        /*0078*/ 	.word	0x00000008
.L_25:


//--------------------- .nv.callgraph             --------------------------
	.section	.nv.callgraph,"",@"SHT_CUDA_CALLGRAPH"
	.align	4
	.sectionentsize	8
	.align		4
        /*0000*/ 	.word	0x00000000
	.align		4
        /*0004*/ 	.word	0xffffffff
	.align		4
        /*0008*/ 	.word	index@(_Z5crackPcS_)
	.align		4
        /*000c*/ 	.word	index@(vprintf)
	.align		4
        /*0010*/ 	.word	index@(_Z5crackPcS_)
	.align		4
        /*0014*/ 	.word	index@(malloc)
	.align		4
        /*0018*/ 	.word	0x00000000
	.align		4
        /*001c*/ 	.word	0xfffffffe
	.align		4
        /*0020*/ 	.word	0x00000000
	.align		4
        /*0024*/ 	.word	0xfffffffd
	.align		4
        /*0028*/ 	.word	0x00000000
	.align		4
        /*002c*/ 	.word	0xfffffffc


//--------------------- .nv.constant4             --------------------------
	.section	.nv.constant4,"a",@progbits
	.align	8
	.align		8
.nv.constant4:
        /*0000*/ 	.dword	malloc
	.align		8
        /*0008*/ 	.dword	vprintf
	.align		8
        /*0010*/ 	.dword	count
	.align		8
        /*0018*/ 	.dword	$str$1


//--------------------- .text._Z5crackPcS_        --------------------------
	.section	.text._Z5crackPcS_,"ax",@progbits
	.align	128
        .global         _Z5crackPcS_
        .type           _Z5crackPcS_,@function
        .size           _Z5crackPcS_,(.L_x_26 - _Z5crackPcS_)
        .other          _Z5crackPcS_,@"STO_CUDA_ENTRY STV_DEFAULT"
_Z5crackPcS_:
.text._Z5crackPcS_:
[----:B------:R-:W0:Y:S01]  /*0000*/  LDC R1, c[0x0][0x37c] ;  /* 0x0000df00ff017b82 */ /* 0x000e220000000800 */
[----:B------:R-:W1:Y:S07]  /*0010*/  S2R R6, SR_TID.X ;  /* 0x0000000000067919 */ /* 0x000e6e0000002100 */
[----:B------:R-:W2:Y:S01]  /*0020*/  S2UR UR4, SR_CTAID.X ;  /* 0x00000000000479c3 */ /* 0x000ea20000002500 */
[----:B------:R-:W2:Y:S01]  /*0030*/  LDCU.128 UR8, c[0x0][0x380] ;  /* 0x00007000ff0877ac */ /* 0x000ea20008000c00 */
[----:B0-----:R-:W-:Y:S01]  /*0040*/  VIADD R1, R1, 0xffffffe0 ;  /* 0xffffffe001017836 */ /* 0x001fe20000000000 */
[----:B------:R-:W0:Y:S01]  /*0050*/  S2R R10, SR_TID.Y ;  /* 0x00000000000a7919 */ /* 0x000e220000002200 */
[----:B------:R-:W3:Y:S04]  /*0060*/  LDCU.64 UR36, c[0x0][0x358] ;  /* 0x00006b00ff2477ac */ /* 0x000ee80008000a00 */
[----:B------:R-:W4:Y:S08]  /*0070*/  S2UR UR5, SR_CTAID.Y ;  /* 0x00000000000579c3 */ /* 0x000f300000002600 */
[----:B------:R-:W3:Y:S01]  /*0080*/  LDC.64 R2, c[0x4][0x10] ;  /* 0x01000400ff027b82 */ /* 0x000ee20000000a00 */
[----:B--2---:R-:W-:-:S04]  /*0090*/  UIADD3 UR6, UP0, UPT, UR4, UR8, URZ ;  /* 0x0000000804067290 */ /* 0x004fc8000ff1e0ff */
[----:B------:R-:W-:Y:S01]  /*00a0*/  UIADD3.X UR7, UPT, UPT, URZ, UR9, URZ, UP0, !UPT ;  /* 0x00000009ff077290 */ /* 0x000fe200087fe4ff */
[----:B-1----:R-:W-:Y:S01]  /*00b0*/  IADD3 R6, P0, PT, R6, UR10, RZ ;  /* 0x0000000a06067c10 */ /* 0x002fe2000ff1e0ff */
[----:B----4-:R-:W-:Y:S01]  /*00c0*/  UIADD3 UR5, UP1, UPT, UR5, UR8, URZ ;  /* 0x0000000805057290 */ /* 0x010fe2000ff3e0ff */
[----:B0-----:R-:W-:-:S03]  /*00d0*/  IADD3 R10, P1, PT, R10, UR10, RZ ;  /* 0x0000000a0a0a7c10 */ /* 0x001fc6000ff3e0ff */
[----:B------:R-:W-:Y:S01]  /*00e0*/  UIADD3.X UR4, UPT, UPT, URZ, UR9, URZ, UP1, !UPT ;  /* 0x00000009ff047290 */ /* 0x000fe20008ffe4ff */
[----:B------:R-:W-:Y:S02]  /*00f0*/  IMAD.X R7, RZ, RZ, UR11, P0 ;  /* 0x0000000bff077e24 */ /* 0x000fe400080e06ff */
[----:B------:R-:W-:Y:S01]  /*0100*/  IMAD.U32 R4, RZ, RZ, UR6 ;  /* 0x00000006ff047e24 */ /* 0x000fe2000f8e00ff */
[----:B---3--:R-:W2:Y:S01]  /*0110*/  LDG.E R12, desc[UR36][R2.64] ;  /* 0x00000024020c7981 */ /* 0x008ea2000c1e1900 */
[----:B------:R-:W-:Y:S02]  /*0120*/  IMAD.X R11, RZ, RZ, UR11, P1 ;  /* 0x0000000bff0b7e24 */ /* 0x000fe400088e06ff */
[----:B------:R-:W-:Y:S01]  /*0130*/  IMAD.U32 R5, RZ, RZ, UR7 ;  /* 0x00000007ff057e24 */ /* 0x000fe2000f8e00ff */
[----:B------:R0:W3:Y:S01]  /*0140*/  LDG.E.U8 R18, desc[UR36][R6.64] ;  /* 0x0000002406127981 */ /* 0x0000e2000c1e1100 */
[----:B------:R-:W-:Y:S02]  /*0150*/  IMAD.U32 R8, RZ, RZ, UR5 ;  /* 0x00000005ff087e24 */ /* 0x000fe4000f8e00ff */
[----:B------:R-:W-:Y:S01]  /*0160*/  IMAD.U32 R9, RZ, RZ, UR4 ;  /* 0x00000004ff097e24 */ /* 0x000fe2000f8e00ff */
[----:B------:R-:W3:Y:S04]  /*0170*/  LDG.E.U8 R19, desc[UR36][R10.64] ;  /* 0x000000240a137981 */ /* 0x000ee8000c1e1100 */
[----:B------:R-:W4:Y:S04]  /*0180*/  LDG.E.U8 R22, desc[UR36][R4.64] ;  /* 0x0000002404167981 */ /* 0x000f28000c1e1100 */
[----:B------:R1:W4:Y:S01]  /*0190*/  LDG.E.U8 R23, desc[UR36][R8.64] ;  /* 0x0000002408177981 */ /* 0x000322000c1e1100 */
[----:B0-----:R-:W-:Y:S01]  /*01a0*/  MOV R6, 0x0 ;  /* 0x0000000000067802 */ /* 0x001fe20000000f00 */
[----:B------:R-:W0:Y:S01]  /*01b0*/  LDCU UR4, c[0x0][0x2f8] ;  /* 0x00005f00ff0477ac */ /* 0x000e220008000800 */
[----:B------:R-:W5:Y:S02]  /*01c0*/  LDCU UR5, c[0x0][0x2fc] ;  /* 0x00005f80ff0577ac */ /* 0x000f640008000800 */
[----:B-1----:R1:W1:Y:S01]  /*01d0*/  LDC.64 R8, c[0x4][R6] ;  /* 0x0100000006087b82 */ /* 0x0022620000000a00 */
[----:B------:R-:W-:-:S02]  /*01e0*/  IMAD.MOV.U32 R4, RZ, RZ, 0xb ;  /* 0x0000000bff047424 */ /* 0x000fc400078e00ff */
[----:B------:R-:W-:Y:S01]  /*01f0*/  IMAD.MOV.U32 R5, RZ, RZ, RZ ;  /* 0x000000ffff057224 */ /* 0x000fe200078e00ff */
[----:B0-----:R-:W-:-:S05]  /*0200*/  IADD3 R16, P0, PT, R1, UR4, RZ ;  /* 0x0000000401107c10 */ /* 0x001fca000ff1e0ff */
[----:B-----5:R-:W-:Y:S02]  /*0210*/  IMAD.X R17, RZ, RZ, UR5, P0 ;  /* 0x00000005ff117e24 */ /* 0x020fe400080e06ff */
[----:B--2---:R-:W-:Y:S01]  /*0220*/  VIADD R7, R12, 0x1 ;  /* 0x000000010c077836 */ /* 0x004fe20000000000 */
[----:B---3--:R-:W-:Y:S02]  /*0230*/  PRMT R0, R18, 0x3340, R19 ;  /* 0x0000334012007816 */ /* 0x008fe40000000013 */
[----:B----4-:R-:W-:-:S04]  /*0240*/  PRMT R13, R22, 0x3340, R23 ;  /* 0x00003340160d7816 */ /* 0x010fc80000000017 */
[----:B------:R-:W-:Y:S01]  /*0250*/  PRMT R0, R13, 0x5410, R0 ;  /* 0x000054100d007816 */ /* 0x000fe20000000000 */
[----:B------:R0:W-:Y:S04]  /*0260*/  STG.E desc[UR36][R2.64], R7 ;  /* 0x0000000702007986 */ /* 0x0001e8000c101924 */
[----:B-1----:R0:W-:Y:S02]  /*0270*/  STL [R1], R0 ;  /* 0x0000000001007387 */ /* 0x0021e40000100800 */
[----:B------:R-:W-:-:S07]  /*0280*/  LEPC R20, `(.L_x_0) ;  /* 0x000000001014794e */ /* 0x000fce0000000000 */
[----:B0-----:R-:W-:Y:S05]  /*0290*/  CALL.ABS.NOINC R8 ;  /* 0x0000000008007343 */ /* 0x001fea0003c00000 */
.L_x_0:
[C---:B------:R-:W-:Y:S02]  /*02a0*/  VIADD R7, R22.reuse, 0x2 ;  /* 0x0000000216077836 */ /* 0x040fe40000000000 */
[----:B------:R-:W-:Y:S02]  /*02b0*/  IMAD.MOV.U32 R3, RZ, RZ, R5 ;  /* 0x000000ffff037224 */ /* 0x000fe400078e0005 */
[----:B------:R-:W-:Y:S01]  /*02c0*/  IMAD.MOV.U32 R2, RZ, RZ, R4 ;  /* 0x000000ffff027224 */ /* 0x000fe200078e0004 */
[C---:B------:R-:W-:Y:S01]  /*02d0*/  PRMT R0, R7.reuse, 0x8880, RZ ;  /* 0x0000888007007816 */ /* 0x040fe200000000ff */
[----:B------:R-:W-:Y:S01]  /*02e0*/  VIADD R5, R22, 0xfffffffe ;  /* 0xfffffffe16057836 */ /* 0x000fe20000000000 */
[----:B------:R-:W-:Y:S01]  /*02f0*/  PRMT R6, R7, 0x8880, RZ ;  /* 0x0000888007067816 */ /* 0x000fe200000000ff */
[----:B------:R-:W-:Y:S01]  /*0300*/  VIADD R25, R18, 0x2 ;  /* 0x0000000212197836 */ /* 0x000fe20000000000 */
[----:B------:R-:W-:Y:S01]  /*0310*/  ISETP.GE.AND P1, PT, R0, 0x7b, PT ;  /* 0x0000007b0000780c */ /* 0x000fe20003f26270 */
[----:B------:R-:W-:Y:S01]  /*0320*/  VIADD R11, R23, 0x3 ;  /* 0x00000003170b7836 */ /* 0x000fe20000000000 */
[----:B------:R0:W-:Y:S01]  /*0330*/  ST.E.U8 desc[UR36][R2.64+0x1], R5 ;  /* 0x0000010502007985 */ /* 0x0001e2000c101124 */
[----:B------:R-:W-:Y:S01]  /*0340*/  PRMT R0, R5, 0x8880, RZ ;  /* 0x0000888005007816 */ /* 0x000fe200000000ff */
[----:B------:R-:W-:Y:S01]  /*0350*/  VIADD R21, R23, 0xffffffff ;  /* 0xffffffff17157836 */ /* 0x000fe20000000000 */
[----:B------:R-:W-:Y:S01]  /*0360*/  PRMT R6, R6, 0x7710, RZ ;  /* 0x0000771006067816 */ /* 0x000fe200000000ff */
[----:B------:R1:W-:Y:S01]  /*0370*/  ST.E.U8 desc[UR36][R2.64+0x3], R11 ;  /* 0x0000030b02007985 */ /* 0x0003e2000c101124 */
[----:B------:R-:W-:Y:S01]  /*0380*/  PRMT R10, R11, 0x8880, RZ ;  /* 0x000088800b0a7816 */ /* 0x000fe200000000ff */
[----:B------:R-:W-:Y:S01]  /*0390*/  VIADD R27, R18, 0xfffffffe ;  /* 0xfffffffe121b7836 */ /* 0x000fe20000000000 */
[----:B------:R-:W-:Y:S01]  /*03a0*/  PRMT R0, R0, 0x7710, RZ ;  /* 0x0000771000007816 */ /* 0x000fe200000000ff */
[----:B------:R-:W-:Y:S01]  /*03b0*/  VIADD R29, R19, 0x4 ;  /* 0x00000004131d7836 */ /* 0x000fe20000000000 */
[----:B------:R2:W-:Y:S01]  /*03c0*/  ST.E.U8 desc[UR36][R2.64], R7 ;  /* 0x0000000702007985 */ /* 0x0005e2000c101124 */
[----:B------:R-:W-:Y:S01]  /*03d0*/  VIADD R15, R23, 0xfffffffd ;  /* 0xfffffffd170f7836 */ /* 0x000fe20000000000 */
[----:B------:R-:W-:Y:S01]  /*03e0*/  PRMT R4, R27, 0x8880, RZ ;  /* 0x000088801b047816 */ /* 0x000fe200000000ff */
[----:B------:R-:W-:Y:S01]  /*03f0*/  VIADD R12, R19, 0xfffffffc ;  /* 0xfffffffc130c7836 */ /* 0x000fe20000000000 */
[----:B0-----:R-:W-:Y:S01]  /*0400*/  PRMT R5, R25, 0x8880, RZ ;  /* 0x0000888019057816 */ /* 0x001fe200000000ff */
[----:B------:R-:W-:Y:S01]  /*0410*/  ST.E.U8 desc[UR36][R2.64+0xa], RZ ;  /* 0x00000aff02007985 */ /* 0x000fe2000c101124 */
[----:B------:R-:W-:Y:S01]  /*0420*/  VIADD R9, R22, 0x1 ;  /* 0x0000000116097836 */ /* 0x000fe20000000000 */
[----:B------:R-:W-:-:S02]  /*0430*/  PRMT R20, R15, 0x8880, RZ ;  /* 0x000088800f147816 */ /* 0x000fc400000000ff */
[----:B-1----:R-:W-:Y:S01]  /*0440*/  PRMT R11, R5, 0x7710, RZ ;  /* 0x00007710050b7816 */ /* 0x002fe200000000ff */
[----:B------:R-:W-:Y:S01]  /*0450*/  @P1 VIADD R5, R22, 0xffffffe9 ;  /* 0xffffffe916051836 */ /* 0x000fe20000000000 */
[----:B------:R-:W-:Y:S01]  /*0460*/  ST.E.U8 desc[UR36][R2.64+0x5], R21 ;  /* 0x0000051502007985 */ /* 0x000fe2000c101124 */
[----:B------:R-:W-:Y:S02]  /*0470*/  PRMT R14, R12, 0x8880, RZ ;  /* 0x000088800c0e7816 */ /* 0x000fe400000000ff */
[----:B------:R-:W-:Y:S01]  /*0480*/  PRMT R8, R9, 0x8880, RZ ;  /* 0x0000888009087816 */ /* 0x000fe200000000ff */
[----:B------:R-:W-:Y:S01]  /*0490*/  ST.E.U8 desc[UR36][R2.64+0x6], R25 ;  /* 0x0000061902007985 */ /* 0x000fe2000c101124 */
[----:B------:R-:W-:Y:S02]  /*04a0*/  PRMT R24, R21, 0x8880, RZ ;  /* 0x0000888015187816 */ /* 0x000fe400000000ff */
[----:B------:R-:W-:Y:S01]  /*04b0*/  PRMT R13, R29, 0x8880, RZ ;  /* 0x000088801d0d7816 */ /* 0x000fe200000000ff */
[----:B------:R-:W-:Y:S01]  /*04c0*/  ST.E.U8 desc[UR36][R2.64+0x7], R27 ;  /* 0x0000071b02007985 */ /* 0x000fe2000c101124 */
[----:B--2---:R-:W-:-:S02]  /*04d0*/  PRMT R7, R8, 0x7710, RZ ;  /* 0x0000771008077816 */ /* 0x004fc400000000ff */
[----:B------:R-:W-:Y:S01]  /*04e0*/  PRMT R8, R10, 0x7710, RZ ;  /* 0x000077100a087816 */ /* 0x000fe200000000ff */
[----:B------:R-:W-:Y:S01]  /*04f0*/  ST.E.U8 desc[UR36][R2.64+0x8], R29 ;  /* 0x0000081d02007985 */ /* 0x000fe2000c101124 */
[----:B------:R-:W-:Y:S02]  /*0500*/  PRMT R10, R24, 0x7710, RZ ;  /* 0x00007710180a7816 */ /* 0x000fe400000000ff */
[----:B------:R-:W-:Y:S01]  /*0510*/  PRMT R13, R13, 0x7710, RZ ;  /* 0x000077100d0d7816 */ /* 0x000fe200000000ff */
[----:B------:R-:W-:Y:S01]  /*0520*/  @P1 ST.E.U8 desc[UR36][R2.64], R5 ;  /* 0x0000000502001985 */ /* 0x000fe2000c101124 */
[----:B------:R-:W-:Y:S02]  /*0530*/  PRMT R14, R14, 0x7710, RZ ;  /* 0x000077100e0e7816 */ /* 0x000fe400000000ff */
[----:B------:R-:W-:Y:S01]  /*0540*/  @P1 PRMT R6, R5, 0x7610, R6 ;  /* 0x0000761005061816 */ /* 0x000fe20000000006 */
[----:B------:R0:W-:Y:S04]  /*0550*/  ST.E.U8 desc[UR36][R2.64+0x4], R15 ;  /* 0x0000040f02007985 */ /* 0x0001e8000c101124 */
[----:B------:R1:W-:Y:S04]  /*0560*/  ST.E.U8 desc[UR36][R2.64+0x9], R12 ;  /* 0x0000090c02007985 */ /* 0x0003e8000c101124 */
[----:B------:R2:W-:Y:S01]  /*0570*/  ST.E.U8 desc[UR36][R2.64+0x2], R9 ;  /* 0x0000020902007985 */ /* 0x0005e2000c101124 */
[----:B0-----:R-:W-:-:S02]  /*0580*/  PRMT R15, R0, 0x9910, RZ ;  /* 0x00009910000f7816 */ /* 0x001fc400000000ff */
[----:B-1----:R-:W-:-:S03]  /*0590*/  PRMT R12, R4, 0x7710, RZ ;  /* 0x00007710040c7816 */ /* 0x002fc600000000ff */
[----:B------:R-:W-:Y:S01]  /*05a0*/  IMAD.MOV.U32 R4, RZ, RZ, R15 ;  /* 0x000000ffff047224 */ /* 0x000fe200078e000f */
[----:B--2---:R-:W-:-:S04]  /*05b0*/  PRMT R9, R20, 0x7710, RZ ;  /* 0x0000771014097816 */ /* 0x004fc800000000ff */
[----:B------:R-:W-:Y:S01]  /*05c0*/  ISETP.GT.AND P0, PT, R4, 0x7a, PT ;  /* 0x0000007a0400780c */ /* 0x000fe20003f04270 */
[----:B------:R-:W-:-:S12]  /*05d0*/  @P1 BRA `(.L_x_1) ;  /* 0x00000000001c1947 */ /* 0x000fd80003800000 */
[----:B------:R-:W-:-:S04]  /*05e0*/  PRMT R5, R6, 0x9910, RZ ;  /* 0x0000991006057816 */ /* 0x000fc800000000ff */
[----:B------:R-:W-:-:S13]  /*05f0*/  ISETP.GT.AND P1, PT, R5, 0x60, PT ;  /* 0x000000600500780c */ /* 0x000fda0003f24270 */
[----:B------:R-:W-:-:S05]  /*0600*/  @!P1 IMAD.MOV R5, RZ, RZ, -R22 ;  /* 0x000000ffff059224 */ /* 0x000fca00078e0a16 */
[----:B------:R-:W-:-:S05]  /*0610*/  @!P1 PRMT R5, R5, 0x7710, RZ ;  /* 0x0000771005059816 */ /* 0x000fca00000000ff */
[----:B------:R-:W-:-:S05]  /*0620*/  @!P1 VIADD R5, R5, 0xffffffc0 ;  /* 0xffffffc005059836 */ /* 0x000fca0000000000 */
[----:B------:R0:W-:Y:S01]  /*0630*/  @!P1 ST.E.U8 desc[UR36][R2.64], R5 ;  /* 0x0000000502009985 */ /* 0x0001e2000c101124 */
[----:B------:R-:W-:-:S07]  /*0640*/  @!P1 PRMT R6, R5, 0x7610, R6 ;  /* 0x0000761005069816 */ /* 0x000fce0000000006 */
.L_x_1:
[----:B0-----:R-:W-:Y:S02]  /*0650*/  PRMT R5, R13, 0x7610, R5 ;  /* 0x000076100d057816 */ /* 0x001fe40000000005 */
[----:B------:R-:W-:Y:S01]  /*0660*/  PRMT R13, R14, 0x7610, R13 ;  /* 0x000076100e0d7816 */ /* 0x000fe2000000000d */
[----:B------:R-:W-:Y:S06]  /*0670*/  @P0 BRA `(.L_x_2) ;  /* 0x0000000000200947 */ /* 0x000fec0003800000 */
[----:B------:R-:W-:-:S13]  /*0680*/  ISETP.GT.AND P0, PT, R4, 0x60, PT ;  /* 0x000000600400780c */ /* 0x000fda0003f04270 */
[----:B------:R-:W-:Y:S05]  /*0690*/  @P0 BRA `(.L_x_3) ;  /* 0x0000000000240947 */ /* 0x000fea0003800000 */
[----:B------:R-:W-:-:S05]  /*06a0*/  IMAD.MOV R15, RZ, RZ, -R22 ;  /* 0x000000ffff0f7224 */ /* 0x000fca00078e0a16 */
[----:B------:R-:W-:-:S05]  /*06b0*/  PRMT R15, R15, 0x7710, RZ ;  /* 0x000077100f0f7816 */ /* 0x000fca00000000ff */
[----:B------:R-:W-:-:S05]  /*06c0*/  VIADD R15, R15, 0xffffffc4 ;  /* 0xffffffc40f0f7836 */ /* 0x000fca0000000000 */
[----:B------:R1:W-:Y:S01]  /*06d0*/  ST.E.U8 desc[UR36][R2.64+0x1], R15 ;  /* 0x0000010f02007985 */ /* 0x0003e2000c101124 */
[----:B------:R-:W-:Y:S01]  /*06e0*/  PRMT R0, R15, 0x7610, R0 ;  /* 0x000076100f007816 */ /* 0x000fe20000000000 */
[----:B------:R-:W-:Y:S06]  /*06f0*/  BRA `(.L_x_3) ;  /* 0x00000000000c7947 */ /* 0x000fec0003800000 */
.L_x_2:
[----:B------:R-:W-:-:S05]  /*0700*/  VIADD R15, R22, 0xffffffe5 ;  /* 0xffffffe5160f7836 */ /* 0x000fca0000000000 */
[----:B------:R0:W-:Y:S01]  /*0710*/  ST.E.U8 desc[UR36][R2.64+0x1], R15 ;  /* 0x0000010f02007985 */ /* 0x0001e2000c101124 */
[----:B------:R-:W-:-:S07]  /*0720*/  PRMT R0, R15, 0x7610, R0 ;  /* 0x000076100f007816 */ /* 0x000fce0000000000 */
.L_x_3:
[----:B------:R-:W-:-:S04]  /*0730*/  PRMT R4, R7, 0x9910, RZ ;  /* 0x0000991007047816 */ /* 0x000fc800000000ff */
[----:B------:R-:W-:-:S13]  /*0740*/  ISETP.GT.AND P0, PT, R4, 0x7a, PT ;  /* 0x0000007a0400780c */ /* 0x000fda0003f04270 */
[----:B------:R-:W-:Y:S05]  /*0750*/  @P0 BRA `(.L_x_4) ;  /* 0x0000000000200947 */ /* 0x000fea0003800000 */
[----:B------:R-:W-:-:S13]  /*0760*/  ISETP.GT.AND P0, PT, R4, 0x60, PT ;  /* 0x000000600400780c */ /* 0x000fda0003f04270 */
[----:B------:R-:W-:Y:S05]  /*0770*/  @P0 BRA `(.L_x_5) ;  /* 0x0000000000240947 */ /* 0x000fea0003800000 */
[----:B01----:R-:W-:-:S05]  /*0780*/  IMAD.MOV R15, RZ, RZ, -R22 ;  /* 0x000000ffff0f7224 */ /* 0x003fca00078e0a16 */
[----:B------:R-:W-:-:S05]  /*0790*/  PRMT R15, R15, 0x7710, RZ ;  /* 0x000077100f0f7816 */ /* 0x000fca00000000ff */
[----:B------:R-:W-:-:S05]  /*07a0*/  VIADD R15, R15, 0xffffffc1 ;  /* 0xffffffc10f0f7836 */ /* 0x000fca0000000000 */
[----:B------:R2:W-:Y:S01]  /*07b0*/  ST.E.U8 desc[UR36][R2.64+0x2], R15 ;  /* 0x0000020f02007985 */ /* 0x0005e2000c101124 */
[----:B------:R-:W-:Y:S01]  /*07c0*/  PRMT R7, R15, 0x7610, R7 ;  /* 0x000076100f077816 */ /* 0x000fe20000000007 */
[----:B------:R-:W-:Y:S06]  /*07d0*/  BRA `(.L_x_5) ;  /* 0x00000000000c7947 */ /* 0x000fec0003800000 */
.L_x_4:
[----:B01----:R-:W-:-:S05]  /*07e0*/  VIADD R15, R22, 0xffffffe8 ;  /* 0xffffffe8160f7836 */ /* 0x003fca0000000000 */
[----:B------:R3:W-:Y:S01]  /*07f0*/  ST.E.U8 desc[UR36][R2.64+0x2], R15 ;  /* 0x0000020f02007985 */ /* 0x0007e2000c101124 */
[----:B------:R-:W-:-:S07]  /*0800*/  PRMT R7, R15, 0x7610, R7 ;  /* 0x000076100f077816 */ /* 0x000fce0000000007 */
.L_x_5:
[----:B------:R-:W-:-:S04]  /*0810*/  PRMT R4, R8, 0x9910, RZ ;  /* 0x0000991008047816 */ /* 0x000fc800000000ff */
[----:B------:R-:W-:-:S13]  /*0820*/  ISETP.GT.AND P0, PT, R4, 0x7a, PT ;  /* 0x0000007a0400780c */ /* 0x000fda0003f04270 */
[----:B------:R-:W-:Y:S05]  /*0830*/  @P0 BRA `(.L_x_6) ;  /* 0x0000000000200947 */ /* 0x000fea0003800000 */
[----:B------:R-:W-:-:S13]  /*0840*/  ISETP.GT.AND P0, PT, R4, 0x60, PT ;  /* 0x000000600400780c */ /* 0x000fda0003f04270 */
[----:B------:R-:W-:Y:S05]  /*0850*/  @P0 BRA `(.L_x_7) ;  /* 0x0000000000240947 */ /* 0x000fea0003800000 */
[----:B0123--:R-:W-:-:S05]  /*0860*/  IMAD.MOV R15, RZ, RZ, -R23 ;  /* 0x000000ffff0f7224 */ /* 0x00ffca00078e0a17 */
[----:B------:R-:W-:-:S05]  /*0870*/  PRMT R15, R15, 0x7710, RZ ;  /* 0x000077100f0f7816 */ /* 0x000fca00000000ff */
[----:B------:R-:W-:-:S05]  /*0880*/  VIADD R15, R15, 0xffffffbf ;  /* 0xffffffbf0f0f7836 */ /* 0x000fca0000000000 */
[----:B------:R4:W-:Y:S01]  /*0890*/  ST.E.U8 desc[UR36][R2.64+0x3], R15 ;  /* 0x0000030f02007985 */ /* 0x0009e2000c101124 */
[----:B------:R-:W-:Y:S01]  /*08a0*/  PRMT R8, R15, 0x7610, R8 ;  /* 0x000076100f087816 */ /* 0x000fe20000000008 */
[----:B------:R-:W-:Y:S06]  /*08b0*/  BRA `(.L_x_7) ;  /* 0x00000000000c7947 */ /* 0x000fec0003800000 */
.L_x_6:
[----:B0123--:R-:W-:-:S05]  /*08c0*/  VIADD R15, R23, 0xffffffea ;  /* 0xffffffea170f7836 */ /* 0x00ffca0000000000 */
[----:B------:R0:W-:Y:S01]  /*08d0*/  ST.E.U8 desc[UR36][R2.64+0x3], R15 ;  /* 0x0000030f02007985 */ /* 0x0001e2000c101124 */
[----:B------:R-:W-:-:S07]  /*08e0*/  PRMT R8, R15, 0x7610, R8 ;  /* 0x000076100f087816 */ /* 0x000fce0000000008 */
.L_x_7:
[----:B------:R-:W-:-:S04]  /*08f0*/  PRMT R4, R9, 0x9910, RZ ;  /* 0x0000991009047816 */ /* 0x000fc800000000ff */
[----:B------:R-:W-:-:S13]  /*0900*/  ISETP.GT.AND P0, PT, R4, 0x7a, PT ;  /* 0x0000007a0400780c */ /* 0x000fda0003f04270 */
[----:B------:R-:W-:Y:S05]  /*0910*/  @P0 BRA `(.L_x_8) ;  /* 0x0000000000200947 */ /* 0x000fea0003800000 */
[----:B------:R-:W-:-:S13]  /*0920*/  ISETP.GT.AND P0, PT, R4, 0x60, PT ;  /* 0x000000600400780c */ /* 0x000fda0003f04270 */
[----:B------:R-:W-:Y:S05]  /*0930*/  @P0 BRA `(.L_x_9) ;  /* 0x0000000000240947 */ /* 0x000fea0003800000 */
[----:B01234-:R-:W-:-:S05]  /*0940*/  IMAD.MOV R15, RZ, RZ, -R23 ;  /* 0x000000ffff0f7224 */ /* 0x01ffca00078e0a17 */
[----:B------:R-:W-:-:S05]  /*0950*/  PRMT R15, R15, 0x7710, RZ ;  /* 0x000077100f0f7816 */ /* 0x000fca00000000ff */
[----:B------:R-:W-:-:S05]  /*0960*/  VIADD R15, R15, 0xffffffc5 ;  /* 0xffffffc50f0f7836 */ /* 0x000fca0000000000 */
[----:B------:R0:W-:Y:S01]  /*0970*/  ST.E.U8 desc[UR36][R2.64+0x4], R15 ;  /* 0x0000040f02007985 */ /* 0x0001e2000c101124 */
[----:B------:R-:W-:Y:S01]  /*0980*/  PRMT R9, R15, 0x7610, R9 ;  /* 0x000076100f097816 */ /* 0x000fe20000000009 */
[----:B------:R-:W-:Y:S06]  /*0990*/  BRA `(.L_x_9) ;  /* 0x00000000000c7947 */ /* 0x000fec0003800000 */
.L_x_8:
[----:B01234-:R-:W-:-:S05]  /*09a0*/  VIADD R15, R23, 0xffffffe4 ;  /* 0xffffffe4170f7836 */ /* 0x01ffca0000000000 */
[----:B------:R0:W-:Y:S01]  /*09b0*/  ST.E.U8 desc[UR36][R2.64+0x4], R15 ;  /* 0x0000040f02007985 */ /* 0x0001e2000c101124 */
[----:B------:R-:W-:-:S07]  /*09c0*/  PRMT R9, R15, 0x7610, R9 ;  /* 0x000076100f097816 */ /* 0x000fce0000000009 */
.L_x_9:
        /* <DEDUP_REMOVED lines=11> */
.L_x_10:
[----:B------:R-:W-:-:S05]  /*0a80*/  VIADD R23, R23, 0xffffffe6 ;  /* 0xffffffe617177836 */ /* 0x000fca0000000000 */
[----:B------:R0:W-:Y:S01]  /*0a90*/  ST.E.U8 desc[UR36][R2.64+0x5], R23 ;  /* 0x0000051702007985 */ /* 0x0001e2000c101124 */
[----:B------:R-:W-:-:S07]  /*0aa0*/  PRMT R10, R23, 0x7610, R10 ;  /* 0x00007610170a7816 */ /* 0x000fce000000000a */
.L_x_11:
[----:B------:R-:W-:Y:S01]  /*0ab0*/  PRMT R4, R11, 0x9910, RZ ;  /* 0x000099100b047816 */ /* 0x000fe200000000ff */
[----:B------:R-:W-:Y:S03]  /*0ac0*/  BSSY.RECONVERGENT B0, `(.L_x_12) ;  /* 0x000000e000007945 */ /* 0x000fe60003800200 */
        /* <DEDUP_REMOVED lines=10> */
.L_x_13:
[----:B01234-:R-:W-:-:S05]  /*0b70*/  VIADD R15, R18, 0xfffffff9 ;  /* 0xfffffff9120f7836 */ /* 0x01ffca0000000000 */
[----:B------:R0:W-:Y:S01]  /*0b80*/  ST.E.U8 desc[UR36][R2.64+0x6], R15 ;  /* 0x0000060f02007985 */ /* 0x0001e2000c101124 */
[----:B------:R-:W-:-:S07]  /*0b90*/  PRMT R11, R15, 0x7610, R11 ;  /* 0x000076100f0b7816 */ /* 0x000fce000000000b */
.L_x_14:
[----:B------:R-:W-:Y:S05]  /*0ba0*/  BSYNC.RECONVERGENT B0 ;  /* 0x0000000000007941 */ /* 0x000fea0003800200 */
.L_x_12:
        /* <DEDUP_REMOVED lines=12> */
.L_x_16:
[----:B01234-:R-:W-:-:S05]  /*0c70*/  VIADD R15, R18, 0xfffffff5 ;  /* 0xfffffff5120f7836 */ /* 0x01ffca0000000000 */
[----:B------:R0:W-:Y:S01]  /*0c80*/  ST.E.U8 desc[UR36][R2.64+0x7], R15 ;  /* 0x0000070f02007985 */ /* 0x0001e2000c101124 */
[----:B------:R-:W-:-:S07]  /*0c90*/  PRMT R12, R15, 0x7610, R12 ;  /* 0x000076100f0c7816 */ /* 0x000fce000000000c */
.L_x_17:
[----:B------:R-:W-:Y:S05]  /*0ca0*/  BSYNC.RECONVERGENT B0 ;  /* 0x0000000000007941 */ /* 0x000fea0003800200 */
.L_x_15:
        /* <DEDUP_REMOVED lines=12> */
.L_x_19:
[----:B01234-:R-:W-:-:S05]  /*0d70*/  VIADD R15, R19, 0xfffffffb ;  /* 0xfffffffb130f7836 */ /* 0x01ffca0000000000 */
[----:B------:R0:W-:Y:S01]  /*0d80*/  ST.E.U8 desc[UR36][R2.64+0x8], R15 ;  /* 0x0000080f02007985 */ /* 0x0001e2000c101124 */
[----:B------:R-:W-:-:S07]  /*0d90*/  PRMT R5, R15, 0x7610, R5 ;  /* 0x000076100f057816 */ /* 0x000fce0000000005 */
.L_x_20:
[----:B------:R-:W-:Y:S05]  /*0da0*/  BSYNC.RECONVERGENT B0 ;  /* 0x0000000000007941 */ /* 0x000fea0003800200 */
.L_x_18:
        /* <DEDUP_REMOVED lines=12> */
.L_x_22:
[----:B------:R-:W-:-:S05]  /*0e70*/  VIADD R19, R19, 0xfffffff3 ;  /* 0xfffffff313137836 */ /* 0x000fca0000000000 */
[----:B------:R0:W-:Y:S01]  /*0e80*/  ST.E.U8 desc[UR36][R2.64+0x9], R19 ;  /* 0x0000091302007985 */ /* 0x0001e2000c101124 */
[----:B------:R-:W-:-:S07]  /*0e90*/  PRMT R13, R19, 0x7610, R13 ;  /* 0x00007610130d7816 */ /* 0x000fce000000000d */
.L_x_23:
[----:B------:R-:W-:Y:S05]  /*0ea0*/  BSYNC.RECONVERGENT B0 ;  /* 0x0000000000007941 */ /* 0x000fea0003800200 */
.L_x_21:
[----:B------:R-:W-:Y:S02]  /*0eb0*/  LOP3.LUT R0, R0, 0xff, RZ, 0xc0, !PT ;  /* 0x000000ff00007812 */ /* 0x000fe400078ec0ff */
[----:B------:R-:W-:Y:S02]  /*0ec0*/  LOP3.LUT R6, R6, 0xff, RZ, 0xc0, !PT ;  /* 0x000000ff06067812 */ /* 0x000fe400078ec0ff */
[----:B------:R-:W-:Y:S02]  /*0ed0*/  ISETP.NE.AND P0, PT, R0, 0x6e, PT ;  /* 0x0000006e0000780c */ /* 0x000fe40003f05270 */
[----:B------:R-:W-:Y:S02]  /*0ee0*/  LOP3.LUT R7, R7, 0xff, RZ, 0xc0, !PT ;  /* 0x000000ff07077812 */ /* 0x000fe400078ec0ff */
[----:B------:R-:W-:Y:S02]  /*0ef0*/  ISETP.NE.OR P0, PT, R6, 0x72, P0 ;  /* 0x000000720600780c */ /* 0x000fe40000705670 */
[----:B------:R-:W-:-:S02]  /*0f00*/  LOP3.LUT R8, R8, 0xff, RZ, 0xc0, !PT ;  /* 0x000000ff08087812 */ /* 0x000fc400078ec0ff */
[----:B------:R-:W-:Y:S02]  /*0f10*/  ISETP.NE.OR P0, PT, R7, 0x71, P0 ;  /* 0x000000710700780c */ /* 0x000fe40000705670 */
[----:B------:R-:W-:Y:S02]  /*0f20*/  LOP3.LUT R9, R9, 0xff, RZ, 0xc0, !PT ;  /* 0x000000ff09097812 */ /* 0x000fe400078ec0ff */
[----:B------:R-:W-:Y:S02]  /*0f30*/  ISETP.NE.OR P0, PT, R8, 0x67, P0 ;  /* 0x000000670800780c */ /* 0x000fe40000705670 */
        /* <DEDUP_REMOVED lines=9> */
[----:B------:R-:W-:-:S04]  /*0fd0*/  ISETP.NE.OR P0, PT, R5, 0x33, P0 ;  /* 0x000000330500780c */ /* 0x000fc80000705670 */
[----:B------:R-:W-:-:S13]  /*0fe0*/  ISETP.NE.OR P0, PT, R13, 0x34, P0 ;  /* 0x000000340d00780c */ /* 0x000fda0000705670 */
[----:B------:R-:W-:Y:S05]  /*0ff0*/  @P0 EXIT ;  /* 0x000000000000094d */ /* 0x000fea0003800000 */
[----:B------:R-:W5:Y:S01]  /*1000*/  LDC.64 R10, c[0x4][0x10] ;  /* 0x01000400ff0a7b82 */ /* 0x000f620000000a00 */
[----:B------:R-:W-:Y:S01]  /*1010*/  MOV R8, 0x8 ;  /* 0x0000000800087802 */ /* 0x000fe20000000f00 */
[----:B------:R0:W-:Y:S01]  /*1020*/  STL.64 [R1+0x18], R2 ;  /* 0x0000180201007387 */ /* 0x0001e20000100a00 */
[----:B------:R-:W1:Y:S03]  /*1030*/  LDCU.64 UR4, c[0x4][0x18] ;  /* 0x01000300ff0477ac */ /* 0x000e660008000a00 */
[----:B-----5:R-:W5:Y:S02]  /*1040*/  LDG.E R0, desc[UR36][R10.64] ;  /* 0x000000240a007981 */ /* 0x020f64000c1e1900 */
[----:B------:R-:W0:Y:S01]  /*1050*/  LDC.64 R8, c[0x4][R8] ;  /* 0x0100000008087b82 */ /* 0x000e220000000a00 */
[----:B------:R-:W-:Y:S01]  /*1060*/  IADD3 R6, P0, PT, R16, 0x8, RZ ;  /* 0x0000000810067810 */ /* 0x000fe20007f1e0ff */
[----:B-1----:R-:W-:Y:S01]  /*1070*/  IMAD.U32 R4, RZ, RZ, UR4 ;  /* 0x00000004ff047e24 */ /* 0x002fe2000f8e00ff */
[----:B------:R1:W-:Y:S01]  /*1080*/  STL.64 [R1+0x10], R16 ;  /* 0x0000101001007387 */ /* 0x0003e20000100a00 */
[----:B------:R-:W-:-:S02]  /*1090*/  IMAD.U32 R5, RZ, RZ, UR5 ;  /* 0x00000005ff057e24 */ /* 0x000fc4000f8e00ff */
[----:B------:R-:W-:Y:S01]  /*10a0*/  IMAD.X R7, RZ, RZ, R17, P0 ;  /* 0x000000ffff077224 */ /* 0x000fe200000e0611 */
[----:B0----5:R1:W-:Y:S07]  /*10b0*/  STL [R1+0x8], R0 ;  /* 0x0000080001007387 */ /* 0x0213ee0000100800 */
[----:B------:R-:W-:-:S07]  /*10c0*/  LEPC R20, `(.L_x_24) ;  /* 0x000000001014794e */ /* 0x000fce0000000000 */
[----:B-1234-:R-:W-:Y:S05]  /*10d0*/  CALL.ABS.NOINC R8 ;  /* 0x0000000008007343 */ /* 0x01efea0003c00000 */
.L_x_24:
[----:B------:R-:W-:Y:S05]  /*10e0*/  EXIT ;  /* 0x000000000000794d */ /* 0x000fea0003800000 */
.L_x_25:
[----:B------:R-:W-:-:S00]  /*10f0*/  BRA `(.L_x_25) ;  /* 0xfffffffc00fc7947 */ /* 0x000fc0000383ffff */
[----:B------:R-:W-:-:S00]  /*1100*/  NOP ;  /* 0x0000000000007918 */ /* 0x000fc00000000000 */
[----:B------:R-:W-:-:S00]  /*1110*/  NOP ;  /* 0x0000000000007918 */ /* 0x000fc00000000000 */
[----:B------:R-:W-:-:S00]  /*1120*/  NOP ;  /* 0x0000000000007918 */ /* 0x000fc00000000000 */
[----:B------:R-:W-:-:S00]  /*1130*/  NOP ;  /* 0x0000000000007918 */ /* 0x000fc00000000000 */
[----:B------:R-:W-:-:S00]  /*1140*/  NOP ;  /* 0x0000000000007918 */ /* 0x000fc00000000000 */
[----:B------:R-:W-:-:S00]  /*1150*/  NOP ;  /* 0x0000000000007918 */ /* 0x000fc00000000000 */
[----:B------:R-:W-:-:S00]  /*1160*/  NOP ;  /* 0x0000000000007918 */ /* 0x000fc00000000000 */
[----:B------:R-:W-:-:S00]  /*1170*/  NOP ;  /* 0x0000000000007918 */ /* 0x000fc00000000000 */
.L_x_26:


//--------------------- .nv.global.init           --------------------------
	.section	.nv.global.init,"aw",@progbits
.nv.global.init:
	.type		$str$1,@object
	.size		$str$1,(.L_1 - $str$1)
$str$1:
        /*0000*/ 	.byte	0x23, 0x25, 0x2d, 0x38, 0x64, 0x25, 0x73, 0x20, 0x25, 0x73, 0x0a, 0x00
.L_1:


//--------------------- .nv.shared.reserved.0     --------------------------
	.section	.nv.shared.reserved.0,"aw",@nobits
	.weak		__nv_reservedSMEM_offset_0_alias
	.size		__nv_reservedSMEM_offset_0_alias, 0, 64
	.other		__nv_reservedSMEM_offset_0_alias,@"STO_CUDA_RESERVED_SHARED STV_DEFAULT"
__nv_reservedSMEM_offset_0_alias:
	.zero		0
	.zero		64


//--------------------- .nv.global                --------------------------
	.section	.nv.global,"aw",@nobits
	.align	4
.nv.global:
	.type		count,@object
	.size		count,(.L_0 - count)
count:
	.zero		4
.L_0:


//--------------------- .nv.constant0._Z5crackPcS_ --------------------------
	.section	.nv.constant0._Z5crackPcS_,"a",@progbits
	.sectionflags	@""
	.align	4
.nv.constant0._Z5crackPcS_:
	.zero		912


//--------------------- SYMBOLS --------------------------

	.type		.nv.reservedSmem.offset0,@object
	.size		.nv.reservedSmem.offset0,0x4
	.type		malloc,@function
	.type		vprintf,@function
